//
// Generated by NVIDIA NVVM Compiler
//
// Compiler Build ID: CL-36424714
// Cuda compilation tools, release 13.0, V13.0.88
// Based on NVVM 20.0.0
//

.version 9.0
.target sm_100
.address_size 64

	// .globl	_Z5colorPhiiff
.const .align 4 .b8 constantCW[660];

.visible .entry _Z5colorPhiiff(
	.param .u64 .ptr .align 1 _Z5colorPhiiff_param_0,
	.param .u32 _Z5colorPhiiff_param_1,
	.param .u32 _Z5colorPhiiff_param_2,
	.param .f32 _Z5colorPhiiff_param_3,
	.param .f32 _Z5colorPhiiff_param_4
)
{
	.reg .pred 	%p<11>;
	.reg .b32 	%r<34>;
	.reg .b32 	%f<93>;
	.reg .b64 	%rd<10>;

	ld.param.u64 	%rd1, [_Z5colorPhiiff_param_0];
	ld.param.u32 	%r3, [_Z5colorPhiiff_param_1];
	ld.param.u32 	%r4, [_Z5colorPhiiff_param_2];
	ld.param.f32 	%f1, [_Z5colorPhiiff_param_3];
	ld.param.f32 	%f2, [_Z5colorPhiiff_param_4];
	mov.u32 	%r5, %ntid.y;
	mov.u32 	%r6, %ctaid.y;
	mov.u32 	%r7, %tid.y;
	mad.lo.s32 	%r1, %r5, %r6, %r7;
	mov.u32 	%r8, %ntid.x;
	mov.u32 	%r9, %ctaid.x;
	mov.u32 	%r10, %tid.x;
	mad.lo.s32 	%r2, %r8, %r9, %r10;
	max.s32 	%r11, %r1, %r2;
	setp.ge.s32 	%p1, %r11, %r3;
	@%p1 bra 	$L__BB0_3;
	setp.eq.s32 	%p2, %r2, %r4;
	setp.eq.s32 	%p3, %r1, %r4;
	or.pred  	%p4, %p2, %p3;
	@%p4 bra 	$L__BB0_3;
	cvt.rn.f32.s32 	%f3, %r4;
	mad.lo.s32 	%r12, %r3, %r1, %r2;
	mul.lo.s32 	%r13, %r12, 3;
	cvt.s64.s32 	%rd2, %r13;
	cvt.rn.f32.s32 	%f4, %r2;
	div.rn.f32 	%f5, %f4, %f3;
	mul.f32 	%f6, %f1, %f5;
	sub.f32 	%f7, %f6, %f1;
	div.rn.f32 	%f8, %f7, %f2;
	cvt.rn.f32.u32 	%f9, %r1;
	div.rn.f32 	%f10, %f9, %f3;
	mul.f32 	%f11, %f1, %f10;
	sub.f32 	%f12, %f11, %f1;
	div.rn.f32 	%f13, %f12, %f2;
	mul.f32 	%f14, %f13, %f13;
	fma.rn.f32 	%f15, %f8, %f8, %f14;
	sqrt.rn.f32 	%f16, %f15;
	neg.f32 	%f17, %f13;
	neg.f32 	%f18, %f8;
	abs.f32 	%f19, %f18;
	abs.f32 	%f20, %f17;
	setp.gt.f32 	%p5, %f20, %f19;
	selp.f32 	%f21, %f20, %f19, %p5;
	selp.f32 	%f22, %f19, %f20, %p5;
	div.rn.f32 	%f23, %f22, %f21;
	mul.f32 	%f24, %f23, %f23;
	fma.rn.f32 	%f25, %f24, 0f3B33710B, 0fBC807748;
	fma.rn.f32 	%f26, %f25, %f24, 0f3D2CDAB2;
	fma.rn.f32 	%f27, %f26, %f24, 0fBD992D10;
	fma.rn.f32 	%f28, %f27, %f24, 0f3DD9EA6C;
	fma.rn.f32 	%f29, %f28, %f24, 0fBE117CB1;
	fma.rn.f32 	%f30, %f29, %f24, 0f3E4CBCE0;
	fma.rn.f32 	%f31, %f30, %f24, 0fBEAAAA7D;
	mul.f32 	%f32, %f24, %f31;
	fma.rn.f32 	%f33, %f32, %f23, %f23;
	neg.f32 	%f34, %f33;
	fma.rn.f32 	%f35, 0f3F6EE581, 0f3FD774EB, %f34;
	selp.f32 	%f36, %f35, %f33, %p5;
	selp.f32 	%f37, 0f3F6EE581, 0f3FEEE581, %p5;
	selp.f32 	%f38, %f33, %f34, %p5;
	mov.b32 	%r14, %f18;
	fma.rn.f32 	%f39, %f37, 0f3FD774EB, %f38;
	setp.lt.s32 	%p6, %r14, 0;
	selp.f32 	%f40, %f39, %f36, %p6;
	add.f32 	%f41, %f19, %f20;
	setp.eq.f32 	%p7, %f21, 0f00000000;
	selp.f32 	%f42, 0f40490FDB, 0f00000000, %p6;
	setp.eq.f32 	%p8, %f19, %f20;
	selp.f32 	%f43, 0f4016CBE4, 0f3F490FDB, %p6;
	selp.f32 	%f44, %f43, %f40, %p8;
	selp.f32 	%f45, %f42, %f44, %p7;
	abs.f32 	%f46, %f41;
	setp.nan.f32 	%p9, %f46, %f46;
	copysign.f32 	%f47, %f17, %f45;
	selp.f32 	%f48, %f41, %f47, %p9;
	div.rn.f32 	%f49, %f48, 0f40490FDB;
	add.f32 	%f50, %f49, 0f3F800000;
	mul.f32 	%f51, %f50, 0f3F000000;
	mul.f32 	%f52, %f51, 0f42580000;
	cvt.rzi.s32.f32 	%r15, %f52;
	cvt.rn.f32.s32 	%f53, %r15;
	sub.f32 	%f54, %f52, %f53;
	setp.le.f32 	%p10, %f16, 0f3F800000;
	mov.f32 	%f55, 0f3F800000;
	sub.f32 	%f56, %f55, %f54;
	add.s32 	%r16, %r15, 1;
	mul.hi.s32 	%r17, %r16, 156180629;
	shr.u32 	%r18, %r17, 31;
	shr.s32 	%r19, %r17, 1;
	add.s32 	%r20, %r19, %r18;
	mul.lo.s32 	%r21, %r20, 55;
	sub.s32 	%r22, %r16, %r21;
	mul.lo.s32 	%r23, %r22, 3;
	mul.lo.s32 	%r24, %r15, 3;
	mul.wide.s32 	%rd3, %r24, 4;
	mov.u64 	%rd4, constantCW;
	add.s64 	%rd5, %rd4, %rd3;
	ld.const.u32 	%r25, [%rd5];
	cvt.rn.f32.s32 	%f57, %r25;
	mul.f32 	%f58, %f57, 0f3B808081;
	mul.wide.s32 	%rd6, %r23, 4;
	add.s64 	%rd7, %rd4, %rd6;
	ld.const.u32 	%r26, [%rd7];
	cvt.rn.f32.s32 	%f59, %r26;
	mul.f32 	%f60, %f59, 0f3B808081;
	mul.f32 	%f61, %f54, %f60;
	fma.rn.f32 	%f62, %f56, %f58, %f61;
	sub.f32 	%f63, %f55, %f62;
	mul.f32 	%f64, %f16, %f63;
	sub.f32 	%f65, %f55, %f64;
	mul.f32 	%f66, %f62, 0f3F400000;
	selp.f32 	%f67, %f65, %f66, %p10;
	mul.f32 	%f68, %f67, 0f437F0000;
	cvt.rzi.s32.f32 	%r27, %f68;
	cvta.to.global.u64 	%rd8, %rd1;
	add.s64 	%rd9, %rd8, %rd2;
	st.global.u8 	[%rd9+2], %r27;
	ld.const.u32 	%r28, [%rd5+4];
	cvt.rn.f32.s32 	%f69, %r28;
	mul.f32 	%f70, %f69, 0f3B808081;
	ld.const.u32 	%r29, [%rd7+4];
	cvt.rn.f32.s32 	%f71, %r29;
	mul.f32 	%f72, %f71, 0f3B808081;
	mul.f32 	%f73, %f54, %f72;
	fma.rn.f32 	%f74, %f56, %f70, %f73;
	sub.f32 	%f75, %f55, %f74;
	mul.f32 	%f76, %f16, %f75;
	sub.f32 	%f77, %f55, %f76;
	mul.f32 	%f78, %f74, 0f3F400000;
	selp.f32 	%f79, %f77, %f78, %p10;
	mul.f32 	%f80, %f79, 0f437F0000;
	cvt.rzi.s32.f32 	%r30, %f80;
	st.global.u8 	[%rd9+1], %r30;
	ld.const.u32 	%r31, [%rd5+8];
	cvt.rn.f32.s32 	%f81, %r31;
	mul.f32 	%f82, %f81, 0f3B808081;
	ld.const.u32 	%r32, [%rd7+8];
	cvt.rn.f32.s32 	%f83, %r32;
	mul.f32 	%f84, %f83, 0f3B808081;
	mul.f32 	%f85, %f54, %f84;
	fma.rn.f32 	%f86, %f56, %f82, %f85;
	sub.f32 	%f87, %f55, %f86;
	mul.f32 	%f88, %f16, %f87;
	sub.f32 	%f89, %f55, %f88;
	mul.f32 	%f90, %f86, 0f3F400000;
	selp.f32 	%f91, %f89, %f90, %p10;
	mul.f32 	%f92, %f91, 0f437F0000;
	cvt.rzi.s32.f32 	%r33, %f92;
	st.global.u8 	[%rd9], %r33;
$L__BB0_3:
	ret;

}


// ===== COMPILED SASS (sm_100) =====

	.target	sm_100

	.elftype	@"ET_EXEC"


//--------------------- .note.nv.tkinfo           --------------------------
	.section	.note.nv.tkinfo,"",@"SHT_NOTE"
	.sectionflags	@"SHF_NOTE_NV_TKINFO"
	.tkinfo
        /*0018*/ 	.word	0x00000002
        /*0030*/ 	.string	""
        /*0030*/ 	.string	"ptxas"
        /*0030*/ 	.string	"Cuda compilation tools, release 13.0, V13.0.88"
        /*0030*/ 	.string	"Build cuda_13.0.r13.0/compiler.36424714_0"
        /*0030*/ 	.string	"-arch sm_100 -m 64 "



//--------------------- .note.nv.cuinfo           --------------------------
	.section	.note.nv.cuinfo,"",@"SHT_NOTE"
	.sectionflags	@"SHF_NOTE_NV_CUINFO"
        /*0018*/ 	.short	0x0002
        /*001a*/ 	.short	0x0064
        /*001c*/ 	.short	0x0082
	.zero		2


//--------------------- .nv.info                  --------------------------
	.section	.nv.info,"",@"SHT_CUDA_INFO"
	.align	4


	//----- nvinfo : EIATTR_REGCOUNT
	.align		4
        /*0000*/ 	.byte	0x04, 0x2f
        /*0002*/ 	.short	(.L_2 - .L_1)
	.align		4
.L_1:
        /*0004*/ 	.word	index@(_Z5colorPhiiff)
        /*0008*/ 	.word	0x00000014


	//----- nvinfo : EIATTR_FRAME_SIZE
	.align		4
.L_2:
        /*000c*/ 	.byte	0x04, 0x11
        /*000e*/ 	.short	(.L_4 - .L_3)
	.align		4
.L_3:
        /*0010*/ 	.word	index@($__internal_1_$__cuda_sm3x_div_rn_noftz_f32_slowpath)
        /*0014*/ 	.word	0x00000000


	//----- nvinfo : EIATTR_FRAME_SIZE
	.align		4
.L_4:
        /*0018*/ 	.byte	0x04, 0x11
        /*001a*/ 	.short	(.L_6 - .L_5)
	.align		4
.L_5:
        /*001c*/ 	.word	index@($__internal_0_$__cuda_sm20_sqrt_rn_f32_slowpath)
        /*0020*/ 	.word	0x00000000


	//----- nvinfo : EIATTR_FRAME_SIZE
	.align		4
.L_6:
        /*0024*/ 	.byte	0x04, 0x11
        /*0026*/ 	.short	(.L_8 - .L_7)
	.align		4
.L_7:
        /*0028*/ 	.word	index@(_Z5colorPhiiff)
        /*002c*/ 	.word	0x00000000


	//----- nvinfo : EIATTR_MIN_STACK_SIZE
	.align		4
.L_8:
        /*0030*/ 	.byte	0x04, 0x12
        /*0032*/ 	.short	(.L_10 - .L_9)
	.align		4
.L_9:
        /*0034*/ 	.word	index@(_Z5colorPhiiff)
        /*0038*/ 	.word	0x00000000
.L_10:


//--------------------- .nv.compat                --------------------------
	.section	.nv.compat,"",@"SHT_CUDA_COMPAT_INFO"
	.align	4
        /*0000*/ 	.byte	0x02, 0x09, 0x00, 0x00, 0x02, 0x02, 0x01, 0x00, 0x02, 0x05, 0x05, 0x00, 0x03, 0x07, 0x01, 0x01
        /*0010*/ 	.byte	0x02, 0x03, 0x00, 0x00, 0x02, 0x06, 0x01, 0x00, 0x04, 0x0b, 0x08, 0x00, 0x01, 0x00, 0x00, 0x00
        /*0020*/ 	.byte	0x00, 0x00, 0x00, 0x00


//--------------------- .nv.info._Z5colorPhiiff   --------------------------
	.section	.nv.info._Z5colorPhiiff,"",@"SHT_CUDA_INFO"
	.sectionflags	@""
	.align	4


	//----- nvinfo : EIATTR_CUDA_API_VERSION
	.align		4
        /*0000*/ 	.byte	0x04, 0x37
        /*0002*/ 	.short	(.L_12 - .L_11)
.L_11:
        /*0004*/ 	.word	0x00000082


	//----- nvinfo : EIATTR_KPARAM_INFO
	.align		4
.L_12:
        /*0008*/ 	.byte	0x04, 0x17
        /*000a*/ 	.short	(.L_14 - .L_13)
.L_13:
        /*000c*/ 	.word	0x00000000
        /*0010*/ 	.short	0x0004
        /*0012*/ 	.short	0x0014
        /*0014*/ 	.byte	0x00, 0xf0, 0x11, 0x00


	//----- nvinfo : EIATTR_KPARAM_INFO
	.align		4
.L_14:
        /*0018*/ 	.byte	0x04, 0x17
        /*001a*/ 	.short	(.L_16 - .L_15)
.L_15:
        /*001c*/ 	.word	0x00000000
        /*0020*/ 	.short	0x0003
        /*0022*/ 	.short	0x0010
        /*0024*/ 	.byte	0x00, 0xf0, 0x11, 0x00


	//----- nvinfo : EIATTR_KPARAM_INFO
	.align		4
.L_16:
        /*0028*/ 	.byte	0x04, 0x17
        /*002a*/ 	.short	(.L_18 - .L_17)
.L_17:
        /*002c*/ 	.word	0x00000000
        /*0030*/ 	.short	0x0002
        /*0032*/ 	.short	0x000c
        /*0034*/ 	.byte	0x00, 0xf0, 0x11, 0x00


	//----- nvinfo : EIATTR_KPARAM_INFO
	.align		4
.L_18:
        /*0038*/ 	.byte	0x04, 0x17
        /*003a*/ 	.short	(.L_20 - .L_19)
.L_19:
        /*003c*/ 	.word	0x00000000
        /*0040*/ 	.short	0x0001
        /*0042*/ 	.short	0x0008
        /*0044*/ 	.byte	0x00, 0xf0, 0x11, 0x00


	//----- nvinfo : EIATTR_KPARAM_INFO
	.align		4
.L_20:
        /*0048*/ 	.byte	0x04, 0x17
        /*004a*/ 	.short	(.L_22 - .L_21)
.L_21:
        /*004c*/ 	.word	0x00000000
        /*0050*/ 	.short	0x0000
        /*0052*/ 	.short	0x0000
        /*0054*/ 	.byte	0x00, 0xf5, 0x21, 0x00


	//----- nvinfo : EIATTR_SPARSE_MMA_MASK
	.align		4
.L_22:
        /*0058*/ 	.byte	0x03, 0x50
        /*005a*/ 	.short	0x0000


	//----- nvinfo : EIATTR_MAXREG_COUNT
	.align		4
        /*005c*/ 	.byte	0x03, 0x1b
        /*005e*/ 	.short	0x00ff


	//----- nvinfo : EIATTR_MERCURY_ISA_VERSION
	.align		4
        /*0060*/ 	.byte	0x03, 0x5f
        /*0062*/ 	.short	0x0101


	//----- nvinfo : EIATTR_VRC_CTA_INIT_COUNT
	.align		4
        /*0064*/ 	.byte	0x02, 0x4a
	.zero		1
	.zero		1


	//----- nvinfo : EIATTR_EXIT_INSTR_OFFSETS
	.align		4
        /*0068*/ 	.byte	0x04, 0x1c
        /*006a*/ 	.short	(.L_24 - .L_23)


	//   ....[0]....
.L_23:
        /*006c*/ 	.word	0x000000c0


	//   ....[1]....
        /*0070*/ 	.word	0x00000100


	//   ....[2]....
        /*0074*/ 	.word	0x00000e10


	//----- nvinfo : EIATTR_CRS_STACK_SIZE
	.align		4
.L_24:
        /*0078*/ 	.byte	0x04, 0x1e
        /*007a*/ 	.short	(.L_26 - .L_25)
.L_25:
        /*007c*/ 	.word	0x00000000


	//----- nvinfo : EIATTR_CBANK_PARAM_SIZE
	.align		4
.L_26:
        /*0080*/ 	.byte	0x03, 0x19
        /*0082*/ 	.short	0x0018


	//----- nvinfo : EIATTR_PARAM_CBANK
	.align		4
        /*0084*/ 	.byte	0x04, 0x0a
        /*0086*/ 	.short	(.L_28 - .L_27)
	.align		4
.L_27:
        /*0088*/ 	.word	index@(.nv.constant0._Z5colorPhiiff)
        /*008c*/ 	.short	0x0380
        /*008e*/ 	.short	0x0018


	//----- nvinfo : EIATTR_SW_WAR
	.align		4
.L_28:
        /*0090*/ 	.byte	0x04, 0x36
        /*0092*/ 	.short	(.L_30 - .L_29)
.L_29:
        /*0094*/ 	.word	0x00000008
.L_30:


//--------------------- .nv.callgraph             --------------------------
	.section	.nv.callgraph,"",@"SHT_CUDA_CALLGRAPH"
	.align	4
	.sectionentsize	8
	.align		4
        /*0000*/ 	.word	0x00000000
	.align		4
        /*0004*/ 	.word	0xffffffff
	.align		4
        /*0008*/ 	.word	0x00000000
	.align		4
        /*000c*/ 	.word	0xfffffffe
	.align		4
        /*0010*/ 	.word	0x00000000
	.align		4
        /*0014*/ 	.word	0xfffffffd
	.align		4
        /*0018*/ 	.word	0x00000000
	.align		4
        /*001c*/ 	.word	0xfffffffc


//--------------------- .nv.constant3             --------------------------
	.section	.nv.constant3,"a",@progbits
	.align	4
.nv.constant3:
	.type		constantCW,@object
	.size		constantCW,(.L_0 - constantCW)
constantCW:
	.zero		660
.L_0:


//--------------------- .text._Z5colorPhiiff      --------------------------
	.section	.text._Z5colorPhiiff,"ax",@progbits
	.align	128
        .global         _Z5colorPhiiff
        .type           _Z5colorPhiiff,@function
        .size           _Z5colorPhiiff,(.L_x_29 - _Z5colorPhiiff)
        .other          _Z5colorPhiiff,@"STO_CUDA_ENTRY STV_DEFAULT"
_Z5colorPhiiff:
.text._Z5colorPhiiff:
[----:B------:R-:W-:Y:S01]  /*0000*/  LDC R1, c[0x0][0x37c] ;  /* 0x0000df00ff017b82 */ /* 0x000fe20000000800 */
[----:B------:R-:W0:Y:S01]  /*0010*/  S2R R6, SR_CTAID.Y ;  /* 0x0000000000067919 */ /* 0x000e220000002600 */
[----:B------:R-:W0:Y:S01]  /*0020*/  LDCU UR4, c[0x0][0x364] ;  /* 0x00006c80ff0477ac */ /* 0x000e220008000800 */
[----:B------:R-:W0:Y:S01]  /*0030*/  S2R R3, SR_TID.Y ;  /* 0x0000000000037919 */ /* 0x000e220000002200 */
[----:B------:R-:W1:Y:S01]  /*0040*/  LDCU UR5, c[0x0][0x360] ;  /* 0x00006c00ff0577ac */ /* 0x000e620008000800 */
[----:B------:R-:W1:Y:S01]  /*0050*/  S2R R0, SR_CTAID.X ;  /* 0x0000000000007919 */ /* 0x000e620000002500 */
[----:B------:R-:W2:Y:S01]  /*0060*/  LDCU UR6, c[0x0][0x388] ;  /* 0x00007100ff0677ac */ /* 0x000ea20008000800 */
[----:B------:R-:W1:Y:S01]  /*0070*/  S2R R5, SR_TID.X ;  /* 0x0000000000057919 */ /* 0x000e620000002100 */
[----:B0-----:R-:W-:Y:S02]  /*0080*/  IMAD R6, R6, UR4, R3 ;  /* 0x0000000406067c24 */ /* 0x001fe4000f8e0203 */
[----:B-1----:R-:W-:-:S05]  /*0090*/  IMAD R3, R0, UR5, R5 ;  /* 0x0000000500037c24 */ /* 0x002fca000f8e0205 */
[----:B------:R-:W-:-:S04]  /*00a0*/  VIMNMX R0, PT, PT, R6, R3, !PT ;  /* 0x0000000306007248 */ /* 0x000fc80007fe0100 */
[----:B--2---:R-:W-:-:S13]  /*00b0*/  ISETP.GE.AND P0, PT, R0, UR6, PT ;  /* 0x0000000600007c0c */ /* 0x004fda000bf06270 */
[----:B------:R-:W-:Y:S05]  /*00c0*/  @P0 EXIT ;  /* 0x000000000000094d */ /* 0x000fea0003800000 */
[----:B------:R-:W0:Y:S02]  /*00d0*/  LDCU UR4, c[0x0][0x38c] ;  /* 0x00007180ff0477ac */ /* 0x000e240008000800 */
[----:B0-----:R-:W-:-:S04]  /*00e0*/  ISETP.NE.AND P0, PT, R6, UR4, PT ;  /* 0x0000000406007c0c */ /* 0x001fc8000bf05270 */
[----:B------:R-:W-:-:S13]  /*00f0*/  ISETP.EQ.OR P0, PT, R3, UR4, !P0 ;  /* 0x0000000403007c0c */ /* 0x000fda000c702670 */
[----:B------:R-:W-:Y:S05]  /*0100*/  @P0 EXIT ;  /* 0x000000000000094d */ /* 0x000fea0003800000 */
[----:B------:R-:W-:Y:S01]  /*0110*/  I2FP.F32.S32 R5, UR4 ;  /* 0x0000000400057c45 */ /* 0x000fe20008201400 */
[----:B------:R-:W-:Y:S01]  /*0120*/  BSSY.RECONVERGENT B0, `(.L_x_0) ;  /* 0x0000010000007945 */ /* 0x000fe20003800200 */
[----:B------:R-:W-:Y:S02]  /*0130*/  I2FP.F32.S32 R0, R3 ;  /* 0x0000000300007245 */ /* 0x000fe40000201400 */
[----:B------:R-:W0:Y:S08]  /*0140*/  MUFU.RCP R2, R5 ;  /* 0x0000000500027308 */ /* 0x000e300000001000 */
[----:B------:R-:W1:Y:S01]  /*0150*/  FCHK P0, R0, R5 ;  /* 0x0000000500007302 */ /* 0x000e620000000000 */
[----:B0-----:R-:W-:-:S04]  /*0160*/  FFMA R7, -R5, R2, 1 ;  /* 0x3f80000005077423 */ /* 0x001fc80000000102 */
[----:B------:R-:W-:Y:S01]  /*0170*/  FFMA R7, R2, R7, R2 ;  /* 0x0000000702077223 */ /* 0x000fe20000000002 */
[----:B------:R-:W-:-:S03]  /*0180*/  IMAD R2, R6, UR6, R3 ;  /* 0x0000000606027c24 */ /* 0x000fc6000f8e0203 */
[----:B------:R-:W-:Y:S01]  /*0190*/  FFMA R4, R0, R7, RZ ;  /* 0x0000000700047223 */ /* 0x000fe200000000ff */
[----:B------:R-:W-:-:S03]  /*01a0*/  IMAD R2, R2, 0x3, RZ ;  /* 0x0000000302027824 */ /* 0x000fc600078e02ff */
[----:B------:R-:W-:-:S04]  /*01b0*/  FFMA R3, -R5, R4, R0 ;  /* 0x0000000405037223 */ /* 0x000fc80000000100 */
[----:B------:R-:W-:Y:S01]  /*01c0*/  FFMA R3, R7, R3, R4 ;  /* 0x0000000307037223 */ /* 0x000fe20000000004 */
[----:B-1----:R-:W-:Y:S06]  /*01d0*/  @!P0 BRA `(.L_x_1) ;  /* 0x0000000000108947 */ /* 0x002fec0003800000 */
[----:B------:R-:W-:Y:S02]  /*01e0*/  MOV R3, R5 ;  /* 0x0000000500037202 */ /* 0x000fe40000000f00 */
[----:B------:R-:W-:-:S07]  /*01f0*/  MOV R10, 0x210 ;  /* 0x00000210000a7802 */ /* 0x000fce0000000f00 */
[----:B------:R-:W-:Y:S05]  /*0200*/  CALL.REL.NOINC `($__internal_1_$__cuda_sm3x_div_rn_noftz_f32_slowpath) ;  /* 0x0000000c005c7944 */ /* 0x000fea0003c00000 */
[----:B------:R-:W-:-:S07]  /*0210*/  MOV R3, R0 ;  /* 0x0000000000037202 */ /* 0x000fce0000000f00 */
.L_x_1:
[----:B------:R-:W-:Y:S05]  /*0220*/  BSYNC.RECONVERGENT B0 ;  /* 0x0000000000007941 */ /* 0x000fea0003800200 */
.L_x_0:
[----:B------:R-:W0:Y:S01]  /*0230*/  LDC.64 R8, c[0x0][0x390] ;  /* 0x0000e400ff087b82 */ /* 0x000e220000000a00 */
[----:B------:R-:W-:Y:S01]  /*0240*/  BSSY.RECONVERGENT B0, `(.L_x_2) ;  /* 0x000000f000007945 */ /* 0x000fe20003800200 */
[----:B0-----:R-:W0:Y:S01]  /*0250*/  MUFU.RCP R4, R9 ;  /* 0x0000000900047308 */ /* 0x001e220000001000 */
[----:B------:R-:W-:-:S07]  /*0260*/  FFMA R0, R3, R8, -R8 ;  /* 0x0000000803007223 */ /* 0x000fce0000000808 */
[----:B------:R-:W1:Y:S01]  /*0270*/  FCHK P0, R0, R9 ;  /* 0x0000000900007302 */ /* 0x000e620000000000 */
[----:B0-----:R-:W-:-:S04]  /*0280*/  FFMA R7, R4, -R9, 1 ;  /* 0x3f80000004077423 */ /* 0x001fc80000000809 */
[----:B------:R-:W-:-:S04]  /*0290*/  FFMA R7, R4, R7, R4 ;  /* 0x0000000704077223 */ /* 0x000fc80000000004 */
[----:B------:R-:W-:-:S04]  /*02a0*/  FFMA R4, R0, R7, RZ ;  /* 0x0000000700047223 */ /* 0x000fc800000000ff */
[----:B------:R-:W-:-:S04]  /*02b0*/  FFMA R3, R4, -R9, R0 ;  /* 0x8000000904037223 */ /* 0x000fc80000000000 */
[----:B------:R-:W-:Y:S01]  /*02c0*/  FFMA R4, R7, R3, R4 ;  /* 0x0000000307047223 */ /* 0x000fe20000000004 */
[----:B-1----:R-:W-:Y:S06]  /*02d0*/  @!P0 BRA `(.L_x_3) ;  /* 0x0000000000148947 */ /* 0x002fec0003800000 */
[----:B------:R-:W0:Y:S01]  /*02e0*/  LDCU UR4, c[0x0][0x394] ;  /* 0x00007280ff0477ac */ /* 0x000e220008000800 */
[----:B------:R-:W-:Y:S01]  /*02f0*/  MOV R10, 0x320 ;  /* 0x00000320000a7802 */ /* 0x000fe20000000f00 */
[----:B0-----:R-:W-:-:S07]  /*0300*/  IMAD.U32 R3, RZ, RZ, UR4 ;  /* 0x00000004ff037e24 */ /* 0x001fce000f8e00ff */
[----:B------:R-:W-:Y:S05]  /*0310*/  CALL.REL.NOINC `($__internal_1_$__cuda_sm3x_div_rn_noftz_f32_slowpath) ;  /* 0x0000000c00187944 */ /* 0x000fea0003c00000 */
[----:B------:R-:W-:-:S07]  /*0320*/  MOV R4, R0 ;  /* 0x0000000000047202 */ /* 0x000fce0000000f00 */
.L_x_3:
[----:B------:R-:W-:Y:S05]  /*0330*/  BSYNC.RECONVERGENT B0 ;  /* 0x0000000000007941 */ /* 0x000fea0003800200 */
.L_x_2:
[----:B------:R-:W0:Y:S01]  /*0340*/  MUFU.RCP R0, R5 ;  /* 0x0000000500007308 */ /* 0x000e220000001000 */
[----:B------:R-:W-:Y:S01]  /*0350*/  I2FP.F32.U32 R6, R6 ;  /* 0x0000000600067245 */ /* 0x000fe20000201000 */
[----:B------:R-:W-:Y:S06]  /*0360*/  BSSY.RECONVERGENT B0, `(.L_x_4) ;  /* 0x000000d000007945 */ /* 0x000fec0003800200 */
[----:B------:R-:W1:Y:S01]  /*0370*/  FCHK P0, R6, R5 ;  /* 0x0000000506007302 */ /* 0x000e620000000000 */
[----:B0-----:R-:W-:-:S04]  /*0380*/  FFMA R3, -R5, R0, 1 ;  /* 0x3f80000005037423 */ /* 0x001fc80000000100 */
[----:B------:R-:W-:-:S04]  /*0390*/  FFMA R0, R0, R3, R0 ;  /* 0x0000000300007223 */ /* 0x000fc80000000000 */
[----:B------:R-:W-:-:S04]  /*03a0*/  FFMA R3, R0, R6, RZ ;  /* 0x0000000600037223 */ /* 0x000fc800000000ff */
[----:B------:R-:W-:-:S04]  /*03b0*/  FFMA R8, -R5, R3, R6 ;  /* 0x0000000305087223 */ /* 0x000fc80000000106 */
[----:B------:R-:W-:Y:S01]  /*03c0*/  FFMA R3, R0, R8, R3 ;  /* 0x0000000800037223 */ /* 0x000fe20000000003 */
[----:B-1----:R-:W-:Y:S06]  /*03d0*/  @!P0 BRA `(.L_x_5) ;  /* 0x0000000000148947 */ /* 0x002fec0003800000 */
[----:B------:R-:W-:Y:S01]  /*03e0*/  MOV R0, R6 ;  /* 0x0000000600007202 */ /* 0x000fe20000000f00 */
[----:B------:R-:W-:Y:S01]  /*03f0*/  IMAD.MOV.U32 R3, RZ, RZ, R5 ;  /* 0x000000ffff037224 */ /* 0x000fe200078e0005 */
[----:B------:R-:W-:-:S07]  /*0400*/  MOV R10, 0x420 ;  /* 0x00000420000a7802 */ /* 0x000fce0000000f00 */
[----:B------:R-:W-:Y:S05]  /*0410*/  CALL.REL.NOINC `($__internal_1_$__cuda_sm3x_div_rn_noftz_f32_slowpath) ;  /* 0x0000000800d87944 */ /* 0x000fea0003c00000 */
[----:B------:R-:W-:-:S07]  /*0420*/  MOV R3, R0 ;  /* 0x0000000000037202 */ /* 0x000fce0000000f00 */
.L_x_5:
[----:B------:R-:W-:Y:S05]  /*0430*/  BSYNC.RECONVERGENT B0 ;  /* 0x0000000000007941 */ /* 0x000fea0003800200 */
.L_x_4:
        /* <DEDUP_REMOVED lines=12> */
[----:B------:R-:W-:Y:S02]  /*0500*/  MOV R0, R8 ;  /* 0x0000000800007202 */ /* 0x000fe40000000f00 */
[----:B------:R-:W-:Y:S01]  /*0510*/  MOV R10, 0x540 ;  /* 0x00000540000a7802 */ /* 0x000fe20000000f00 */
[----:B0-----:R-:W-:-:S07]  /*0520*/  IMAD.U32 R3, RZ, RZ, UR4 ;  /* 0x00000004ff037e24 */ /* 0x001fce000f8e00ff */
[----:B------:R-:W-:Y:S05]  /*0530*/  CALL.REL.NOINC `($__internal_1_$__cuda_sm3x_div_rn_noftz_f32_slowpath) ;  /* 0x0000000800907944 */ /* 0x000fea0003c00000 */
[----:B------:R-:W-:-:S07]  /*0540*/  MOV R5, R0 ;  /* 0x0000000000057202 */ /* 0x000fce0000000f00 */
.L_x_7:
[----:B------:R-:W-:Y:S05]  /*0550*/  BSYNC.RECONVERGENT B0 ;  /* 0x0000000000007941 */ /* 0x000fea0003800200 */
.L_x_6:
[----:B------:R-:W-:Y:S01]  /*0560*/  FMUL R3, R5, R5 ;  /* 0x0000000505037220 */ /* 0x000fe20000400000 */
[----:B------:R-:W-:Y:S03]  /*0570*/  BSSY.RECONVERGENT B0, `(.L_x_8) ;  /* 0x000000e000007945 */ /* 0x000fe60003800200 */
[----:B------:R-:W-:-:S04]  /*0580*/  FFMA R3, R4, R4, R3 ;  /* 0x0000000404037223 */ /* 0x000fc80000000003 */
[----:B------:R0:W1:Y:S01]  /*0590*/  MUFU.RSQ R0, R3 ;  /* 0x0000000300007308 */ /* 0x0000620000001400 */
[----:B------:R-:W-:-:S04]  /*05a0*/  IADD3 R6, PT, PT, R3, -0xd000000, RZ ;  /* 0xf300000003067810 */ /* 0x000fc80007ffe0ff */
[----:B------:R-:W-:-:S13]  /*05b0*/  ISETP.GT.U32.AND P0, PT, R6, 0x727fffff, PT ;  /* 0x727fffff0600780c */ /* 0x000fda0003f04070 */
[----:B01----:R-:W-:Y:S05]  /*05c0*/  @!P0 BRA `(.L_x_9) ;  /* 0x0000000000108947 */ /* 0x003fea0003800000 */
[----:B------:R-:W-:-:S07]  /*05d0*/  MOV R10, 0x5f0 ;  /* 0x000005f0000a7802 */ /* 0x000fce0000000f00 */
[----:B------:R-:W-:Y:S05]  /*05e0*/  CALL.REL.NOINC `($__internal_0_$__cuda_sm20_sqrt_rn_f32_slowpath) ;  /* 0x00000008000c7944 */ /* 0x000fea0003c00000 */
[----:B------:R-:W-:Y:S01]  /*05f0*/  IMAD.MOV.U32 R6, RZ, RZ, R3 ;  /* 0x000000ffff067224 */ /* 0x000fe200078e0003 */
[----:B------:R-:W-:Y:S06]  /*0600*/  BRA `(.L_x_10) ;  /* 0x0000000000107947 */ /* 0x000fec0003800000 */
.L_x_9:
[----:B------:R-:W-:Y:S01]  /*0610*/  FMUL.FTZ R6, R3, R0 ;  /* 0x0000000003067220 */ /* 0x000fe20000410000 */
[----:B------:R-:W-:-:S03]  /*0620*/  FMUL.FTZ R0, R0, 0.5 ;  /* 0x3f00000000007820 */ /* 0x000fc60000410000 */
[----:B------:R-:W-:-:S04]  /*0630*/  FFMA R3, -R6, R6, R3 ;  /* 0x0000000606037223 */ /* 0x000fc80000000103 */
[----:B------:R-:W-:-:S07]  /*0640*/  FFMA R6, R3, R0, R6 ;  /* 0x0000000003067223 */ /* 0x000fce0000000006 */
.L_x_10:
[----:B------:R-:W-:Y:S05]  /*0650*/  BSYNC.RECONVERGENT B0 ;  /* 0x0000000000007941 */ /* 0x000fea0003800200 */
.L_x_8:
[CC--:B------:R-:W-:Y:S01]  /*0660*/  FSETP.GT.AND P2, PT, |R5|.reuse, |R4|.reuse, PT ;  /* 0x400000040500720b */ /* 0x0c0fe20003f44200 */
[----:B------:R-:W-:Y:S03]  /*0670*/  BSSY.RECONVERGENT B0, `(.L_x_11) ;  /* 0x0000010000007945 */ /* 0x000fe60003800200 */
[----:B------:R-:W-:Y:S02]  /*0680*/  FSEL R3, |R5|, |R4|, P2 ;  /* 0x4000000405037208 */ /* 0x000fe40001000200 */
[----:B------:R-:W-:Y:S02]  /*0690*/  FSEL R0, |R4|, |R5|, P2 ;  /* 0x4000000504007208 */ /* 0x000fe40001000200 */
[----:B------:R-:W0:Y:S08]  /*06a0*/  MUFU.RCP R8, R3 ;  /* 0x0000000300087308 */ /* 0x000e300000001000 */
[----:B------:R-:W1:Y:S01]  /*06b0*/  FCHK P0, R0, R3 ;  /* 0x0000000300007302 */ /* 0x000e620000000000 */
[----:B0-----:R-:W-:-:S04]  /*06c0*/  FFMA R7, -R3, R8, 1 ;  /* 0x3f80000003077423 */ /* 0x001fc80000000108 */
[----:B------:R-:W-:Y:S01]  /*06d0*/  FFMA R9, R8, R7, R8 ;  /* 0x0000000708097223 */ /* 0x000fe20000000008 */
[----:B------:R-:W-:-:S03]  /*06e0*/  FADD R7, -R5, -RZ ;  /* 0x800000ff05077221 */ /* 0x000fc60000000100 */
[----:B------:R-:W-:-:S04]  /*06f0*/  FFMA R8, R0, R9, RZ ;  /* 0x0000000900087223 */ /* 0x000fc800000000ff */
[----:B------:R-:W-:-:S04]  /*0700*/  FFMA R10, -R3, R8, R0 ;  /* 0x00000008030a7223 */ /* 0x000fc80000000100 */
[----:B------:R-:W-:Y:S01]  /*0710*/  FFMA R9, R9, R10, R8 ;  /* 0x0000000a09097223 */ /* 0x000fe20000000008 */
[----:B------:R-:W-:Y:S01]  /*0720*/  FADD R8, -R4, -RZ ;  /* 0x800000ff04087221 */ /* 0x000fe20000000100 */
[----:B-1----:R-:W-:Y:S06]  /*0730*/  @!P0 BRA `(.L_x_12) ;  /* 0x00000000000c8947 */ /* 0x002fec0003800000 */
[----:B------:R-:W-:-:S07]  /*0740*/  MOV R10, 0x760 ;  /* 0x00000760000a7802 */ /* 0x000fce0000000f00 */
[----:B------:R-:W-:Y:S05]  /*0750*/  CALL.REL.NOINC `($__internal_1_$__cuda_sm3x_div_rn_noftz_f32_slowpath) ;  /* 0x0000000800087944 */ /* 0x000fea0003c00000 */
[----:B------:R-:W-:-:S07]  /*0760*/  MOV R9, R0 ;  /* 0x0000000000097202 */ /* 0x000fce0000000f00 */
.L_x_12:
[----:B------:R-:W-:Y:S05]  /*0770*/  BSYNC.RECONVERGENT B0 ;  /* 0x0000000000007941 */ /* 0x000fea0003800200 */
.L_x_11:
[----:B------:R-:W-:Y:S02]  /*0780*/  HFMA2 R11, -RZ, RZ, 0.89990234375, 10328 ;  /* 0x3b33710bff0b7431 */ /* 0x000fe400000001ff */
[----:B------:R-:W-:Y:S01]  /*0790*/  FMUL R0, R9, R9 ;  /* 0x0000000909007220 */ /* 0x000fe20000400000 */
[----:B------:R-:W-:Y:S01]  /*07a0*/  ISETP.GE.AND P0, PT, R8, RZ, PT ;  /* 0x000000ff0800720c */ /* 0x000fe20003f06270 */
[----:B------:R-:W0:Y:S01]  /*07b0*/  LDCU.64 UR4, c[0x0][0x358] ;  /* 0x00006b00ff0477ac */ /* 0x000e220008000a00 */
[----:B------:R-:W-:Y:S01]  /*07c0*/  FSETP.NEU.AND P3, PT, |R4|, |R5|, PT ;  /* 0x400000050400720b */ /* 0x000fe20003f6d200 */
[----:B------:R-:W-:Y:S01]  /*07d0*/  BSSY.RECONVERGENT B0, `(.L_x_13) ;  /* 0x0000025000007945 */ /* 0x000fe20003800200 */
[----:B------:R-:W-:Y:S01]  /*07e0*/  FSETP.NEU.AND P1, PT, R3, RZ, PT ;  /* 0x000000ff0300720b */ /* 0x000fe20003f2d000 */
[----:B------:R-:W-:Y:S02]  /*07f0*/  IMAD.MOV.U32 R3, RZ, RZ, 0x40490fdb ;  /* 0x40490fdbff037424 */ /* 0x000fe400078e00ff */
[----:B------:R-:W-:-:S04]  /*0800*/  FFMA R11, R0, R11, -0.015681877732276916504 ;  /* 0xbc807748000b7423 */ /* 0x000fc8000000000b */
[----:B------:R-:W-:-:S04]  /*0810*/  FFMA R11, R0, R11, 0.042200751602649688721 ;  /* 0x3d2cdab2000b7423 */ /* 0x000fc8000000000b */
[----:B------:R-:W-:-:S04]  /*0820*/  FFMA R11, R0, R11, -0.074792981147766113281 ;  /* 0xbd992d10000b7423 */ /* 0x000fc8000000000b */
[----:B------:R-:W-:-:S04]  /*0830*/  FFMA R11, R0, R11, 0.10640415549278259277 ;  /* 0x3dd9ea6c000b7423 */ /* 0x000fc8000000000b */
[----:B------:R-:W-:-:S04]  /*0840*/  FFMA R11, R0, R11, -0.14207722246646881104 ;  /* 0xbe117cb1000b7423 */ /* 0x000fc8000000000b */
[----:B------:R-:W-:-:S04]  /*0850*/  FFMA R11, R0, R11, 0.19993925094604492188 ;  /* 0x3e4cbce0000b7423 */ /* 0x000fc8000000000b */
[----:B------:R-:W-:-:S04]  /*0860*/  FFMA R11, R0, R11, -0.33333197236061096191 ;  /* 0xbeaaaa7d000b7423 */ /* 0x000fc8000000000b */
[----:B------:R-:W-:Y:S01]  /*0870*/  FMUL R0, R0, R11 ;  /* 0x0000000b00007220 */ /* 0x000fe20000400000 */
[----:B------:R-:W-:-:S03]  /*0880*/  IMAD.MOV.U32 R11, RZ, RZ, 0x3f6ee581 ;  /* 0x3f6ee581ff0b7424 */ /* 0x000fc600078e00ff */
[----:B------:R-:W-:Y:S02]  /*0890*/  FFMA R0, R0, R9, R9 ;  /* 0x0000000900007223 */ /* 0x000fe40000000009 */
[C---:B------:R-:W-:Y:S02]  /*08a0*/  FSEL R8, R11.reuse, 1.8663789033889770508, P2 ;  /* 0x3feee5810b087808 */ /* 0x040fe40001000000 */
[----:B------:R-:W-:-:S05]  /*08b0*/  FFMA R9, R11, 1.6832555532455444336, -R0 ;  /* 0x3fd774eb0b097823 */ /* 0x000fca0000000800 */
[-C--:B------:R-:W-:Y:S02]  /*08c0*/  FSEL R10, R9, R0.reuse, P2 ;  /* 0x00000000090a7208 */ /* 0x080fe40001000000 */
[----:B------:R-:W-:Y:S02]  /*08d0*/  FSEL R9, R0, -R0, P2 ;  /* 0x8000000000097208 */ /* 0x000fe40001000000 */
[----:B------:R-:W-:-:S03]  /*08e0*/  MOV R0, 0x4016cbe4 ;  /* 0x4016cbe400007802 */ /* 0x000fc60000000f00 */
[----:B------:R-:W-:Y:S01]  /*08f0*/  @!P0 FFMA R10, R8, 1.6832555532455444336, R9 ;  /* 0x3fd774eb080a8823 */ /* 0x000fe20000000009 */
[----:B------:R-:W-:Y:S01]  /*0900*/  @!P3 FSEL R10, R0, 0.78539818525314331055, !P0 ;  /* 0x3f490fdb000ab808 */ /* 0x000fe20004000000 */
[----:B------:R-:W-:Y:S01]  /*0910*/  FADD R0, |R5|, |R4| ;  /* 0x4000000405007221 */ /* 0x000fe20000000200 */
[----:B------:R-:W-:Y:S01]  /*0920*/  @!P1 FSEL R10, RZ, 3.1415927410125732422, P0 ;  /* 0x40490fdbff0a9808 */ /* 0x000fe20000000000 */
[----:B------:R-:W-:-:S03]  /*0930*/  HFMA2 R4, -RZ, RZ, 1.658203125, -45152 ;  /* 0x3ea2f983ff047431 */ /* 0x000fc600000001ff */
[----:B------:R-:W-:Y:S02]  /*0940*/  FSETP.NAN.AND P0, PT, R0, R0, PT ;  /* 0x000000000000720b */ /* 0x000fe40003f08000 */
[----:B------:R-:W-:-:S04]  /*0950*/  LOP3.LUT R7, R10, 0x80000000, R7, 0xb8, !PT ;  /* 0x800000000a077812 */ /* 0x000fc800078eb807 */
[----:B------:R-:W-:Y:S01]  /*0960*/  FSEL R0, R0, R7, P0 ;  /* 0x0000000700007208 */ /* 0x000fe20000000000 */
[----:B------:R-:W-:-:S04]  /*0970*/  FFMA R3, R4, -R3, 1 ;  /* 0x3f80000004037423 */ /* 0x000fc80000000803 */
[----:B------:R-:W-:Y:S01]  /*0980*/  FFMA R3, R3, R4, 0.31830987334251403809 ;  /* 0x3ea2f98303037423 */ /* 0x000fe20000000004 */
[----:B------:R-:W1:Y:S03]  /*0990*/  FCHK P0, R0, 3.1415927410125732422 ;  /* 0x40490fdb00007902 */ /* 0x000e660000000000 */
[----:B------:R-:W-:-:S04]  /*09a0*/  FFMA R4, R0, R3, RZ ;  /* 0x0000000300047223 */ /* 0x000fc800000000ff */
[----:B------:R-:W-:-:S04]  /*09b0*/  FFMA R5, R4, -3.1415927410125732422, R0 ;  /* 0xc0490fdb04057823 */ /* 0x000fc80000000000 */
[----:B------:R-:W-:Y:S01]  /*09c0*/  FFMA R3, R3, R5, R4 ;  /* 0x0000000503037223 */ /* 0x000fe20000000004 */
[----:B01----:R-:W-:Y:S06]  /*09d0*/  @!P0 BRA `(.L_x_14) ;  /* 0x0000000000108947 */ /* 0x003fec0003800000 */
[----:B------:R-:W-:Y:S02]  /*09e0*/  MOV R3, 0x40490fdb ;  /* 0x40490fdb00037802 */ /* 0x000fe40000000f00 */
[----:B------:R-:W-:-:S07]  /*09f0*/  MOV R10, 0xa10 ;  /* 0x00000a10000a7802 */ /* 0x000fce0000000f00 */
[----:B------:R-:W-:Y:S05]  /*0a00*/  CALL.REL.NOINC `($__internal_1_$__cuda_sm3x_div_rn_noftz_f32_slowpath) ;  /* 0x00000004005c7944 */ /* 0x000fea0003c00000 */
[----:B------:R-:W-:-:S07]  /*0a10*/  MOV R3, R0 ;  /* 0x0000000000037202 */ /* 0x000fce0000000f00 */
.L_x_14:
[----:B------:R-:W-:Y:S05]  /*0a20*/  BSYNC.RECONVERGENT B0 ;  /* 0x0000000000007941 */ /* 0x000fea0003800200 */
.L_x_13:
[----:B------:R-:W-:Y:S01]  /*0a30*/  FADD R3, R3, 1 ;  /* 0x3f80000003037421 */ /* 0x000fe20000000000 */
[----:B------:R-:W-:Y:S01]  /*0a40*/  FSETP.GTU.AND P0, PT, R6, 1, PT ;  /* 0x3f8000000600780b */ /* 0x000fe20003f0c000 */
[----:B------:R-:W0:Y:S02]  /*0a50*/  LDCU.64 UR6, c[0x0][0x380] ;  /* 0x00007000ff0677ac */ /* 0x000e240008000a00 */
[----:B------:R-:W-:-:S04]  /*0a60*/  FMUL R3, R3, 0.5 ;  /* 0x3f00000003037820 */ /* 0x000fc80000400000 */
[----:B------:R-:W-:-:S04]  /*0a70*/  FMUL R3, R3, 54 ;  /* 0x4258000003037820 */ /* 0x000fc80000400000 */
[----:B------:R-:W1:Y:S02]  /*0a80*/  F2I.TRUNC.NTZ R0, R3 ;  /* 0x0000000300007305 */ /* 0x000e64000020f100 */
[----:B-1----:R-:W-:-:S05]  /*0a90*/  IADD3 R4, PT, PT, R0, 0x1, RZ ;  /* 0x0000000100047810 */ /* 0x002fca0007ffe0ff */
[----:B------:R-:W-:-:S05]  /*0aa0*/  IMAD.HI R5, R4, 0x94f2095, RZ ;  /* 0x094f209504057827 */ /* 0x000fca00078e02ff */
[----:B------:R-:W-:-:S04]  /*0ab0*/  SHF.R.S32.HI R8, RZ, 0x1, R5 ;  /* 0x00000001ff087819 */ /* 0x000fc80000011405 */
[----:B------:R-:W-:-:S05]  /*0ac0*/  LEA.HI R5, R5, R8, RZ, 0x1 ;  /* 0x0000000805057211 */ /* 0x000fca00078f08ff */
[----:B------:R-:W-:Y:S02]  /*0ad0*/  IMAD R5, R5, -0x37, R4 ;  /* 0xffffffc905057824 */ /* 0x000fe400078e0204 */
[----:B------:R-:W-:Y:S01]  /*0ae0*/  IMAD R4, R0, 0x3, RZ ;  /* 0x0000000300047824 */ /* 0x000fe200078e02ff */
[----:B------:R-:W-:Y:S01]  /*0af0*/  I2FP.F32.S32 R0, R0 ;  /* 0x0000000000007245 */ /* 0x000fe20000201400 */
[----:B------:R-:W-:-:S03]  /*0b00*/  IMAD R5, R5, 0x3, RZ ;  /* 0x0000000305057824 */ /* 0x000fc600078e02ff */
[----:B------:R-:W-:Y:S01]  /*0b10*/  SHF.L.U32 R4, R4, 0x2, RZ ;  /* 0x0000000204047819 */ /* 0x000fe200000006ff */
[----:B------:R-:W-:Y:S02]  /*0b20*/  IMAD.SHL.U32 R7, R5, 0x4, RZ ;  /* 0x0000000405077824 */ /* 0x000fe400078e00ff */
[----:B------:R-:W-:Y:S01]  /*0b30*/  FADD R0, R3, -R0 ;  /* 0x8000000003007221 */ /* 0x000fe20000000000 */
[----:B------:R-:W1:Y:S03]  /*0b40*/  LDC R5, c[0x3][R4] ;  /* 0x00c0000004057b82 */ /* 0x000e660000000800 */
[----:B------:R-:W-:-:S05]  /*0b50*/  FADD R3, -R0, 1 ;  /* 0x3f80000000037421 */ /* 0x000fca0000000100 */
[----:B------:R-:W2:Y:S08]  /*0b60*/  LDC R8, c[0x3][R7] ;  /* 0x00c0000007087b82 */ /* 0x000eb00000000800 */
[----:B------:R-:W3:Y:S08]  /*0b70*/  LDC R12, c[0x3][R7+0x4] ;  /* 0x00c00100070c7b82 */ /* 0x000ef00000000800 */
[----:B------:R-:W4:Y:S08]  /*0b80*/  LDC R14, c[0x3][R7+0x8] ;  /* 0x00c00200070e7b82 */ /* 0x000f300000000800 */
[----:B------:R-:W5:Y:S08]  /*0b90*/  LDC R11, c[0x3][R4+0x4] ;  /* 0x00c00100040b7b82 */ /* 0x000f700000000800 */
[----:B------:R-:W0:Y:S01]  /*0ba0*/  LDC R13, c[0x3][R4+0x8] ;  /* 0x00c00200040d7b82 */ /* 0x000e220000000800 */
[----:B-1----:R-:W-:-:S02]  /*0bb0*/  I2FP.F32.S32 R5, R5 ;  /* 0x0000000500057245 */ /* 0x002fc40000201400 */
[----:B--2---:R-:W-:-:S05]  /*0bc0*/  I2FP.F32.S32 R8, R8 ;  /* 0x0000000800087245 */ /* 0x004fca0000201400 */
[----:B------:R-:W-:Y:S01]  /*0bd0*/  FMUL R9, R8, 0.0039215688593685626984 ;  /* 0x3b80808108097820 */ /* 0x000fe20000400000 */
[----:B------:R-:W-:Y:S01]  /*0be0*/  FMUL R8, R5, 0.0039215688593685626984 ;  /* 0x3b80808105087820 */ /* 0x000fe20000400000 */
[----:B---3--:R-:W-:Y:S02]  /*0bf0*/  I2FP.F32.S32 R12, R12 ;  /* 0x0000000c000c7245 */ /* 0x008fe40000201400 */
[----:B------:R-:W-:-:S03]  /*0c00*/  FMUL R10, R0, R9 ;  /* 0x00000009000a7220 */ /* 0x000fc60000400000 */
[----:B------:R-:W-:Y:S01]  /*0c10*/  FMUL R5, R12, 0.0039215688593685626984 ;  /* 0x3b8080810c057820 */ /* 0x000fe20000400000 */
[----:B------:R-:W-:Y:S01]  /*0c20*/  FFMA R8, R3, R8, R10 ;  /* 0x0000000803087223 */ /* 0x000fe2000000000a */
[----:B----4-:R-:W-:Y:S02]  /*0c30*/  I2FP.F32.S32 R14, R14 ;  /* 0x0000000e000e7245 */ /* 0x010fe40000201400 */
[----:B------:R-:W-:Y:S01]  /*0c40*/  FMUL R12, R0, R5 ;  /* 0x00000005000c7220 */ /* 0x000fe20000400000 */
[----:B------:R-:W-:Y:S02]  /*0c50*/  FADD R5, -R8, 1 ;  /* 0x3f80000008057421 */ /* 0x000fe40000000100 */
[----:B------:R-:W-:Y:S02]  /*0c60*/  FMUL R9, R14, 0.0039215688593685626984 ;  /* 0x3b8080810e097820 */ /* 0x000fe40000400000 */
[----:B------:R-:W-:Y:S01]  /*0c70*/  FFMA R5, R5, -R6, 1 ;  /* 0x3f80000005057423 */ /* 0x000fe20000000806 */
[----:B------:R-:W-:Y:S01]  /*0c80*/  @P0 FMUL R5, R8, 0.75 ;  /* 0x3f40000008050820 */ /* 0x000fe20000400000 */
[----:B-----5:R-:W-:Y:S01]  /*0c90*/  I2FP.F32.S32 R11, R11 ;  /* 0x0000000b000b7245 */ /* 0x020fe20000201400 */
[----:B------:R-:W-:-:S04]  /*0ca0*/  FMUL R14, R0, R9 ;  /* 0x00000009000e7220 */ /* 0x000fc80000400000 */
[----:B------:R-:W-:Y:S01]  /*0cb0*/  FMUL R10, R11, 0.0039215688593685626984 ;  /* 0x3b8080810b0a7820 */ /* 0x000fe20000400000 */
[----:B0-----:R-:W-:-:S03]  /*0cc0*/  I2FP.F32.S32 R13, R13 ;  /* 0x0000000d000d7245 */ /* 0x001fc60000201400 */
[----:B------:R-:W-:Y:S02]  /*0cd0*/  FFMA R10, R3, R10, R12 ;  /* 0x0000000a030a7223 */ /* 0x000fe4000000000c */
[----:B------:R-:W-:Y:S02]  /*0ce0*/  FMUL R0, R13, 0.0039215688593685626984 ;  /* 0x3b8080810d007820 */ /* 0x000fe40000400000 */
[C---:B------:R-:W-:Y:S02]  /*0cf0*/  FADD R7, -R10.reuse, 1 ;  /* 0x3f8000000a077421 */ /* 0x040fe40000000100 */
[----:B------:R-:W-:Y:S01]  /*0d00*/  FFMA R14, R3, R0, R14 ;  /* 0x00000000030e7223 */ /* 0x000fe2000000000e */
[----:B------:R-:W-:Y:S01]  /*0d10*/  FMUL R0, R5, 255 ;  /* 0x437f000005007820 */ /* 0x000fe20000400000 */
[-C--:B------:R-:W-:Y:S01]  /*0d20*/  FFMA R7, R7, -R6.reuse, 1 ;  /* 0x3f80000007077423 */ /* 0x080fe20000000806 */
[----:B------:R-:W-:Y:S01]  /*0d30*/  @P0 FMUL R7, R10, 0.75 ;  /* 0x3f4000000a070820 */ /* 0x000fe20000400000 */
[C---:B------:R-:W-:Y:S01]  /*0d40*/  FADD R5, -R14.reuse, 1 ;  /* 0x3f8000000e057421 */ /* 0x040fe20000000100 */
[----:B------:R-:W0:Y:S02]  /*0d50*/  F2I.TRUNC.NTZ R3, R0 ;  /* 0x0000000000037305 */ /* 0x000e24000020f100 */
[----:B------:R-:W-:Y:S01]  /*0d60*/  FMUL R7, R7, 255 ;  /* 0x437f000007077820 */ /* 0x000fe20000400000 */
[----:B------:R-:W-:Y:S01]  /*0d70*/  FFMA R5, R5, -R6, 1 ;  /* 0x3f80000005057423 */ /* 0x000fe20000000806 */
[----:B------:R-:W-:Y:S01]  /*0d80*/  @P0 FMUL R5, R14, 0.75 ;  /* 0x3f4000000e050820 */ /* 0x000fe20000400000 */
[----:B------:R-:W-:-:S03]  /*0d90*/  IADD3 R4, P0, PT, R2, UR6, RZ ;  /* 0x0000000602047c10 */ /* 0x000fc6000ff1e0ff */
[----:B------:R-:W-:Y:S01]  /*0da0*/  FMUL R6, R5, 255 ;  /* 0x437f000005067820 */ /* 0x000fe20000400000 */
[----:B------:R-:W1:Y:S01]  /*0db0*/  F2I.TRUNC.NTZ R7, R7 ;  /* 0x0000000700077305 */ /* 0x000e62000020f100 */
[----:B------:R-:W-:-:S05]  /*0dc0*/  LEA.HI.X.SX32 R5, R2, UR7, 0x1, P0 ;  /* 0x0000000702057c11 */ /* 0x000fca00080f0eff */
[----:B0-----:R-:W-:Y:S02]  /*0dd0*/  STG.E.U8 desc[UR4][R4.64+0x2], R3 ;  /* 0x0000020304007986 */ /* 0x001fe4000c101104 */
[----:B------:R-:W0:Y:S02]  /*0de0*/  F2I.TRUNC.NTZ R9, R6 ;  /* 0x0000000600097305 */ /* 0x000e24000020f100 */
[----:B-1----:R-:W-:Y:S04]  /*0df0*/  STG.E.U8 desc[UR4][R4.64+0x1], R7 ;  /* 0x0000010704007986 */ /* 0x002fe8000c101104 */
[----:B0-----:R-:W-:Y:S01]  /*0e00*/  STG.E.U8 desc[UR4][R4.64], R9 ;  /* 0x0000000904007986 */ /* 0x001fe2000c101104 */
[----:B------:R-:W-:Y:S05]  /*0e10*/  EXIT ;  /* 0x000000000000794d */ /* 0x000fea0003800000 */
        .weak           $__internal_0_$__cuda_sm20_sqrt_rn_f32_slowpath
        .type           $__internal_0_$__cuda_sm20_sqrt_rn_f32_slowpath,@function
        .size           $__internal_0_$__cuda_sm20_sqrt_rn_f32_slowpath,($__internal_1_$__cuda_sm3x_div_rn_noftz_f32_slowpath - $__internal_0_$__cuda_sm20_sqrt_rn_f32_slowpath)
$__internal_0_$__cuda_sm20_sqrt_rn_f32_slowpath:
[----:B------:R-:W-:-:S13]  /*0e20*/  LOP3.LUT P0, RZ, R3, 0x7fffffff, RZ, 0xc0, !PT ;  /* 0x7fffffff03ff7812 */ /* 0x000fda000780c0ff */
[----:B------:R-:W-:Y:S05]  /*0e30*/  @!P0 BRA `(.L_x_15) ;  /* 0x0000000000448947 */ /* 0x000fea0003800000 */
[----:B------:R-:W-:Y:S02]  /*0e40*/  FSETP.GEU.FTZ.AND P0, PT, R3, RZ, PT ;  /* 0x000000ff0300720b */ /* 0x000fe40003f1e000 */
[----:B------:R-:W-:-:S11]  /*0e50*/  MOV R0, R3 ;  /* 0x0000000300007202 */ /* 0x000fd60000000f00 */
[----:B------:R-:W-:Y:S01]  /*0e60*/  @!P0 MOV R3, 0x7fffffff ;  /* 0x7fffffff00038802 */ /* 0x000fe20000000f00 */
[----:B------:R-:W-:Y:S06]  /*0e70*/  @!P0 BRA `(.L_x_15) ;  /* 0x0000000000348947 */ /* 0x000fec0003800000 */
[----:B------:R-:W-:-:S13]  /*0e80*/  FSETP.GTU.FTZ.AND P0, PT, |R0|, +INF , PT ;  /* 0x7f8000000000780b */ /* 0x000fda0003f1c200 */
[----:B------:R-:W-:Y:S01]  /*0e90*/  @P0 FADD.FTZ R3, R0, 1 ;  /* 0x3f80000000030421 */ /* 0x000fe20000010000 */
[----:B------:R-:W-:Y:S06]  /*0ea0*/  @P0 BRA `(.L_x_15) ;  /* 0x0000000000280947 */ /* 0x000fec0003800000 */
[----:B------:R-:W-:-:S13]  /*0eb0*/  FSETP.NEU.FTZ.AND P0, PT, |R0|, +INF , PT ;  /* 0x7f8000000000780b */ /* 0x000fda0003f1d200 */
[----:B------:R-:W-:-:S04]  /*0ec0*/  @P0 FFMA R6, R0, 1.84467440737095516160e+19, RZ ;  /* 0x5f80000000060823 */ /* 0x000fc800000000ff */
[----:B------:R-:W0:Y:S02]  /*0ed0*/  @P0 MUFU.RSQ R3, R6 ;  /* 0x0000000600030308 */ /* 0x000e240000001400 */
[----:B0-----:R-:W-:Y:S01]  /*0ee0*/  @P0 FMUL.FTZ R7, R6, R3 ;  /* 0x0000000306070220 */ /* 0x001fe20000410000 */
[----:B------:R-:W-:Y:S01]  /*0ef0*/  @P0 FMUL.FTZ R9, R3, 0.5 ;  /* 0x3f00000003090820 */ /* 0x000fe20000410000 */
[----:B------:R-:W-:Y:S02]  /*0f00*/  @!P0 IMAD.MOV.U32 R3, RZ, RZ, R0 ;  /* 0x000000ffff038224 */ /* 0x000fe400078e0000 */
[----:B------:R-:W-:-:S04]  /*0f10*/  @P0 FADD.FTZ R8, -R7, -RZ ;  /* 0x800000ff07080221 */ /* 0x000fc80000010100 */
[----:B------:R-:W-:-:S04]  /*0f20*/  @P0 FFMA R8, R7, R8, R6 ;  /* 0x0000000807080223 */ /* 0x000fc80000000006 */
[----:B------:R-:W-:-:S04]  /*0f30*/  @P0 FFMA R8, R8, R9, R7 ;  /* 0x0000000908080223 */ /* 0x000fc80000000007 */
[----:B------:R-:W-:-:S07]  /*0f40*/  @P0 FMUL.FTZ R3, R8, 2.3283064365386962891e-10 ;  /* 0x2f80000008030820 */ /* 0x000fce0000410000 */
.L_x_15:
[----:B------:R-:W-:Y:S01]  /*0f50*/  HFMA2 R7, -RZ, RZ, 0, 0 ;  /* 0x00000000ff077431 */ /* 0x000fe200000001ff */
[----:B------:R-:W-:-:S04]  /*0f60*/  MOV R6, R10 ;  /* 0x0000000a00067202 */ /* 0x000fc80000000f00 */
[----:B------:R-:W-:Y:S05]  /*0f70*/  RET.REL.NODEC R6 `(_Z5colorPhiiff) ;  /* 0xfffffff006207950 */ /* 0x000fea0003c3ffff */
        .weak           $__internal_1_$__cuda_sm3x_div_rn_noftz_f32_slowpath
        .type           $__internal_1_$__cuda_sm3x_div_rn_noftz_f32_slowpath,@function
        .size           $__internal_1_$__cuda_sm3x_div_rn_noftz_f32_slowpath,(.L_x_29 - $__internal_1_$__cuda_sm3x_div_rn_noftz_f32_slowpath)
$__internal_1_$__cuda_sm3x_div_rn_noftz_f32_slowpath:
[----:B------:R-:W-:Y:S01]  /*0f80*/  SHF.R.U32.HI R11, RZ, 0x17, R3 ;  /* 0x00000017ff0b7819 */ /* 0x000fe20000011603 */
[----:B------:R-:W-:Y:S01]  /*0f90*/  BSSY.RECONVERGENT B1, `(.L_x_16) ;  /* 0x0000063000017945 */ /* 0x000fe20003800200 */
[----:B------:R-:W-:Y:S02]  /*0fa0*/  SHF.R.U32.HI R9, RZ, 0x17, R0 ;  /* 0x00000017ff097819 */ /* 0x000fe40000011600 */
[----:B------:R-:W-:Y:S02]  /*0fb0*/  LOP3.LUT R11, R11, 0xff, RZ, 0xc0, !PT ;  /* 0x000000ff0b0b7812 */ /* 0x000fe400078ec0ff */
[----:B------:R-:W-:Y:S02]  /*0fc0*/  LOP3.LUT R16, R9, 0xff, RZ, 0xc0, !PT ;  /* 0x000000ff09107812 */ /* 0x000fe400078ec0ff */
[----:B------:R-:W-:Y:S02]  /*0fd0*/  IADD3 R14, PT, PT, R11, -0x1, RZ ;  /* 0xffffffff0b0e7810 */ /* 0x000fe40007ffe0ff */
[----:B------:R-:W-:Y:S01]  /*0fe0*/  MOV R13, R3 ;  /* 0x00000003000d7202 */ /* 0x000fe20000000f00 */
[----:B------:R-:W-:Y:S01]  /*0ff0*/  VIADD R12, R16, 0xffffffff ;  /* 0xffffffff100c7836 */ /* 0x000fe20000000000 */
[----:B------:R-:W-:-:S04]  /*1000*/  ISETP.GT.U32.AND P0, PT, R14, 0xfd, PT ;  /* 0x000000fd0e00780c */ /* 0x000fc80003f04070 */
[----:B------:R-:W-:-:S13]  /*1010*/  ISETP.GT.U32.OR P0, PT, R12, 0xfd, P0 ;  /* 0x000000fd0c00780c */ /* 0x000fda0000704470 */
[----:B------:R-:W-:Y:S01]  /*1020*/  @!P0 MOV R9, RZ ;  /* 0x000000ff00098202 */ /* 0x000fe20000000f00 */
[----:B------:R-:W-:Y:S06]  /*1030*/  @!P0 BRA `(.L_x_17) ;  /* 0x00000000005c8947 */ /* 0x000fec0003800000 */
[----:B------:R-:W-:Y:S02]  /*1040*/  FSETP.GTU.FTZ.AND P0, PT, |R0|, +INF , PT ;  /* 0x7f8000000000780b */ /* 0x000fe40003f1c200 */
[----:B------:R-:W-:-:S04]  /*1050*/  FSETP.GTU.FTZ.AND P1, PT, |R3|, +INF , PT ;  /* 0x7f8000000300780b */ /* 0x000fc80003f3c200 */
[----:B------:R-:W-:-:S13]  /*1060*/  PLOP3.LUT P0, PT, P0, P1, PT, 0xf8, 0x8f ;  /* 0x00000000008f781c */ /* 0x000fda0000703f70 */
[----:B------:R-:W-:Y:S05]  /*1070*/  @P0 BRA `(.L_x_18) ;  /* 0x00000004004c0947 */ /* 0x000fea0003800000 */
[----:B------:R-:W-:-:S13]  /*1080*/  LOP3.LUT P0, RZ, R13, 0x7fffffff, R0, 0xc8, !PT ;  /* 0x7fffffff0dff7812 */ /* 0x000fda000780c800 */
[----:B------:R-:W-:Y:S05]  /*1090*/  @!P0 BRA `(.L_x_19) ;  /* 0x00000004003c8947 */ /* 0x000fea0003800000 */
[C---:B------:R-:W-:Y:S02]  /*10a0*/  FSETP.NEU.FTZ.AND P3, PT, |R0|.reuse, +INF , PT ;  /* 0x7f8000000000780b */ /* 0x040fe40003f7d200 */
[----:B------:R-:W-:Y:S02]  /*10b0*/  FSETP.NEU.FTZ.AND P1, PT, |R3|, +INF , PT ;  /* 0x7f8000000300780b */ /* 0x000fe40003f3d200 */
[----:B------:R-:W-:-:S11]  /*10c0*/  FSETP.NEU.FTZ.AND P0, PT, |R0|, +INF , PT ;  /* 0x7f8000000000780b */ /* 0x000fd60003f1d200 */
[----:B------:R-:W-:Y:S05]  /*10d0*/  @!P1 BRA !P3, `(.L_x_19) ;  /* 0x00000004002c9947 */ /* 0x000fea0005800000 */
[----:B------:R-:W-:-:S04]  /*10e0*/  LOP3.LUT P3, RZ, R0, 0x7fffffff, RZ, 0xc0, !PT ;  /* 0x7fffffff00ff7812 */ /* 0x000fc8000786c0ff */
[----:B------:R-:W-:-:S13]  /*10f0*/  PLOP3.LUT P1, PT, P1, P3, PT, 0x2f, 0xf2 ;  /* 0x0000000000f2781c */ /* 0x000fda0000f26577 */
[----:B------:R-:W-:Y:S05]  /*1100*/  @P1 BRA `(.L_x_20) ;  /* 0x0000000400181947 */ /* 0x000fea0003800000 */
[----:B------:R-:W-:-:S04]  /*1110*/  LOP3.LUT P1, RZ, R13, 0x7fffffff, RZ, 0xc0, !PT ;  /* 0x7fffffff0dff7812 */ /* 0x000fc8000782c0ff */
[----:B------:R-:W-:-:S13]  /*1120*/  PLOP3.LUT P0, PT, P0, P1, PT, 0x2f, 0xf2 ;  /* 0x0000000000f2781c */ /* 0x000fda0000702577 */
[----:B------:R-:W-:Y:S05]  /*1130*/  @P0 BRA `(.L_x_21) ;  /* 0x0000000400000947 */ /* 0x000fea0003800000 */
[----:B------:R-:W-:Y:S02]  /*1140*/  ISETP.GE.AND P0, PT, R12, RZ, PT ;  /* 0x000000ff0c00720c */ /* 0x000fe40003f06270 */
[----:B------:R-:W-:-:S11]  /*1150*/  ISETP.GE.AND P1, PT, R14, RZ, PT ;  /* 0x000000ff0e00720c */ /* 0x000fd60003f26270 */
[----:B------:R-:W-:Y:S01]  /*1160*/  @P0 MOV R9, RZ ;  /* 0x000000ff00090202 */ /* 0x000fe20000000f00 */
[----:B------:R-:W-:Y:S02]  /*1170*/  @!P0 IMAD.MOV.U32 R9, RZ, RZ, -0x40 ;  /* 0xffffffc0ff098424 */ /* 0x000fe400078e00ff */
[----:B------:R-:W-:Y:S01]  /*1180*/  @!P0 FFMA R0, R0, 1.84467440737095516160e+19, RZ ;  /* 0x5f80000000008823 */ /* 0x000fe200000000ff */
[----:B------:R-:W-:Y:S02]  /*1190*/  @!P1 FFMA R13, R3, 1.84467440737095516160e+19, RZ ;  /* 0x5f800000030d9823 */ /* 0x000fe400000000ff */
[----:B------:R-:W-:-:S07]  /*11a0*/  @!P1 IADD3 R9, PT, PT, R9, 0x40, RZ ;  /* 0x0000004009099810 */ /* 0x000fce0007ffe0ff */
.L_x_17:
[----:B------:R-:W-:Y:S01]  /*11b0*/  LEA R12, R11, 0xc0800000, 0x17 ;  /* 0xc08000000b0c7811 */ /* 0x000fe200078eb8ff */
[----:B------:R-:W-:Y:S03]  /*11c0*/  BSSY.RECONVERGENT B2, `(.L_x_22) ;  /* 0x0000036000027945 */ /* 0x000fe60003800200 */
[----:B------:R-:W-:Y:S02]  /*11d0*/  IADD3 R14, PT, PT, -R12, R13, RZ ;  /* 0x0000000d0c0e7210 */ /* 0x000fe40007ffe1ff */
[----:B------:R-:W-:Y:S02]  /*11e0*/  IADD3 R12, PT, PT, R16, -0x7f, RZ ;  /* 0xffffff81100c7810 */ /* 0x000fe40007ffe0ff */
[----:B------:R-:W0:Y:S01]  /*11f0*/  MUFU.RCP R13, R14 ;  /* 0x0000000e000d7308 */ /* 0x000e220000001000 */
[----:B------:R-:W-:Y:S02]  /*1200*/  FADD.FTZ R15, -R14, -RZ ;  /* 0x800000ff0e0f7221 */ /* 0x000fe40000010100 */
[C---:B------:R-:W-:Y:S01]  /*1210*/  IMAD R0, R12.reuse, -0x800000, R0 ;  /* 0xff8000000c007824 */ /* 0x040fe200078e0200 */
[----:B------:R-:W-:-:S05]  /*1220*/  IADD3 R12, PT, PT, R12, 0x7f, -R11 ;  /* 0x0000007f0c0c7810 */ /* 0x000fca0007ffe80b */
[----:B------:R-:W-:Y:S02]  /*1230*/  IMAD.IADD R12, R12, 0x1, R9 ;  /* 0x000000010c0c7824 */ /* 0x000fe400078e0209 */
[----:B0-----:R-:W-:-:S04]  /*1240*/  FFMA R16, R13, R15, 1 ;  /* 0x3f8000000d107423 */ /* 0x001fc8000000000f */
[----:B------:R-:W-:-:S04]  /*1250*/  FFMA R13, R13, R16, R13 ;  /* 0x000000100d0d7223 */ /* 0x000fc8000000000d */
[----:B------:R-:W-:-:S04]  /*1260*/  FFMA R16, R0, R13, RZ ;  /* 0x0000000d00107223 */ /* 0x000fc800000000ff */
[----:B------:R-:W-:-:S04]  /*1270*/  FFMA R17, R15, R16, R0 ;  /* 0x000000100f117223 */ /* 0x000fc80000000000 */
[----:B------:R-:W-:-:S04]  /*1280*/  FFMA R16, R13, R17, R16 ;  /* 0x000000110d107223 */ /* 0x000fc80000000010 */
[----:B------:R-:W-:-:S04]  /*1290*/  FFMA R15, R15, R16, R0 ;  /* 0x000000100f0f7223 */ /* 0x000fc80000000000 */
[----:B------:R-:W-:-:S05]  /*12a0*/  FFMA R0, R13, R15, R16 ;  /* 0x0000000f0d007223 */ /* 0x000fca0000000010 */
[----:B------:R-:W-:-:S04]  /*12b0*/  SHF.R.U32.HI R11, RZ, 0x17, R0 ;  /* 0x00000017ff0b7819 */ /* 0x000fc80000011600 */
[----:B------:R-:W-:-:S04]  /*12c0*/  LOP3.LUT R11, R11, 0xff, RZ, 0xc0, !PT ;  /* 0x000000ff0b0b7812 */ /* 0x000fc800078ec0ff */
[----:B------:R-:W-:-:S04]  /*12d0*/  IADD3 R17, PT, PT, R11, R12, RZ ;  /* 0x0000000c0b117210 */ /* 0x000fc80007ffe0ff */
[----:B------:R-:W-:-:S04]  /*12e0*/  IADD3 R9, PT, PT, R17, -0x1, RZ ;  /* 0xffffffff11097810 */ /* 0x000fc80007ffe0ff */
[----:B------:R-:W-:-:S13]  /*12f0*/  ISETP.GE.U32.AND P0, PT, R9, 0xfe, PT ;  /* 0x000000fe0900780c */ /* 0x000fda0003f06070 */
[----:B------:R-:W-:Y:S05]  /*1300*/  @!P0 BRA `(.L_x_23) ;  /* 0x0000000000808947 */ /* 0x000fea0003800000 */
[----:B------:R-:W-:-:S13]  /*1310*/  ISETP.GT.AND P0, PT, R17, 0xfe, PT ;  /* 0x000000fe1100780c */ /* 0x000fda0003f04270 */
[----:B------:R-:W-:Y:S05]  /*1320*/  @P0 BRA `(.L_x_24) ;  /* 0x00000000006c0947 */ /* 0x000fea0003800000 */
[----:B------:R-:W-:-:S13]  /*1330*/  ISETP.GE.AND P0, PT, R17, 0x1, PT ;  /* 0x000000011100780c */ /* 0x000fda0003f06270 */
[----:B------:R-:W-:Y:S05]  /*1340*/  @P0 BRA `(.L_x_25) ;  /* 0x0000000000740947 */ /* 0x000fea0003800000 */
[----:B------:R-:W-:Y:S02]  /*1350*/  ISETP.GE.AND P0, PT, R17, -0x18, PT ;  /* 0xffffffe81100780c */ /* 0x000fe40003f06270 */
[----:B------:R-:W-:-:S11]  /*1360*/  LOP3.LUT R0, R0, 0x80000000, RZ, 0xc0, !PT ;  /* 0x8000000000007812 */ /* 0x000fd600078ec0ff */
[----:B------:R-:W-:Y:S05]  /*1370*/  @!P0 BRA `(.L_x_25) ;  /* 0x0000000000688947 */ /* 0x000fea0003800000 */
[-CC-:B------:R-:W-:Y:S01]  /*1380*/  FFMA.RZ R9, R13, R15.reuse, R16.reuse ;  /* 0x0000000f0d097223 */ /* 0x180fe2000000c010 */
[----:B------:R-:W-:Y:S01]  /*1390*/  IADD3 R14, PT, PT, R17, 0x20, RZ ;  /* 0x00000020110e7810 */ /* 0x000fe20007ffe0ff */
[-CC-:B------:R-:W-:Y:S01]  /*13a0*/  FFMA.RM R12, R13, R15.reuse, R16.reuse ;  /* 0x0000000f0d0c7223 */ /* 0x180fe20000004010 */
[----:B------:R-:W-:Y:S02]  /*13b0*/  ISETP.NE.AND P3, PT, R17, RZ, PT ;  /* 0x000000ff1100720c */ /* 0x000fe40003f65270 */
[----:B------:R-:W-:Y:S01]  /*13c0*/  LOP3.LUT R11, R9, 0x7fffff, RZ, 0xc0, !PT ;  /* 0x007fffff090b7812 */ /* 0x000fe200078ec0ff */
[----:B------:R-:W-:Y:S01]  /*13d0*/  FFMA.RP R9, R13, R15, R16 ;  /* 0x0000000f0d097223 */ /* 0x000fe20000008010 */
[----:B------:R-:W-:Y:S01]  /*13e0*/  IMAD.MOV R13, RZ, RZ, -R17 ;  /* 0x000000ffff0d7224 */ /* 0x000fe200078e0a11 */
[----:B------:R-:W-:Y:S02]  /*13f0*/  ISETP.NE.AND P1, PT, R17, RZ, PT ;  /* 0x000000ff1100720c */ /* 0x000fe40003f25270 */
[----:B------:R-:W-:-:S02]  /*1400*/  LOP3.LUT R11, R11, 0x800000, RZ, 0xfc, !PT ;  /* 0x008000000b0b7812 */ /* 0x000fc400078efcff */
[----:B------:R-:W-:Y:S02]  /*1410*/  FSETP.NEU.FTZ.AND P0, PT, R9, R12, PT ;  /* 0x0000000c0900720b */ /* 0x000fe40003f1d000 */
[----:B------:R-:W-:Y:S02]  /*1420*/  SHF.L.U32 R14, R11, R14, RZ ;  /* 0x0000000e0b0e7219 */ /* 0x000fe400000006ff */
[----:B------:R-:W-:Y:S02]  /*1430*/  SEL R12, R13, RZ, P3 ;  /* 0x000000ff0d0c7207 */ /* 0x000fe40001800000 */
[----:B------:R-:W-:Y:S02]  /*1440*/  ISETP.NE.AND P1, PT, R14, RZ, P1 ;  /* 0x000000ff0e00720c */ /* 0x000fe40000f25270 */
[----:B------:R-:W-:Y:S02]  /*1450*/  SHF.R.U32.HI R12, RZ, R12, R11 ;  /* 0x0000000cff0c7219 */ /* 0x000fe4000001160b */
[----:B------:R-:W-:-:S02]  /*1460*/  PLOP3.LUT P0, PT, P0, P1, PT, 0xf8, 0x8f ;  /* 0x00000000008f781c */ /* 0x000fc40000703f70 */
[----:B------:R-:W-:Y:S02]  /*1470*/  SHF.R.U32.HI R14, RZ, 0x1, R12 ;  /* 0x00000001ff0e7819 */ /* 0x000fe4000001160c */
[----:B------:R-:W-:-:S04]  /*1480*/  SEL R9, RZ, 0x1, !P0 ;  /* 0x00000001ff097807 */ /* 0x000fc80004000000 */
[----:B------:R-:W-:-:S04]  /*1490*/  LOP3.LUT R9, R9, 0x1, R14, 0xf8, !PT ;  /* 0x0000000109097812 */ /* 0x000fc800078ef80e */
[----:B------:R-:W-:-:S04]  /*14a0*/  LOP3.LUT R9, R9, R12, RZ, 0xc0, !PT ;  /* 0x0000000c09097212 */ /* 0x000fc800078ec0ff */
[----:B------:R-:W-:-:S04]  /*14b0*/  IADD3 R9, PT, PT, R14, R9, RZ ;  /* 0x000000090e097210 */ /* 0x000fc80007ffe0ff */
[----:B------:R-:W-:Y:S01]  /*14c0*/  LOP3.LUT R0, R9, R0, RZ, 0xfc, !PT ;  /* 0x0000000009007212 */ /* 0x000fe200078efcff */
[----:B------:R-:W-:Y:S06]  /*14d0*/  BRA `(.L_x_25) ;  /* 0x0000000000107947 */ /* 0x000fec0003800000 */
.L_x_24:
[----:B------:R-:W-:-:S04]  /*14e0*/  LOP3.LUT R0, R0, 0x80000000, RZ, 0xc0, !PT ;  /* 0x8000000000007812 */ /* 0x000fc800078ec0ff */
[----:B------:R-:W-:Y:S01]  /*14f0*/  LOP3.LUT R0, R0, 0x7f800000, RZ, 0xfc, !PT ;  /* 0x7f80000000007812 */ /* 0x000fe200078efcff */
[----:B------:R-:W-:Y:S06]  /*1500*/  BRA `(.L_x_25) ;  /* 0x0000000000047947 */ /* 0x000fec0003800000 */
.L_x_23:
[----:B------:R-:W-:-:S07]  /*1510*/  LEA R0, R12, R0, 0x17 ;  /* 0x000000000c007211 */ /* 0x000fce00078eb8ff */
.L_x_25:
[----:B------:R-:W-:Y:S05]  /*1520*/  BSYNC.RECONVERGENT B2 ;  /* 0x0000000000027941 */ /* 0x000fea0003800200 */
.L_x_22:
[----:B------:R-:W-:Y:S05]  /*1530*/  BRA `(.L_x_26) ;  /* 0x0000000000207947 */ /* 0x000fea0003800000 */
.L_x_21:
[----:B------:R-:W-:-:S04]  /*1540*/  LOP3.LUT R0, R13, 0x80000000, R0, 0x48, !PT ;  /* 0x800000000d007812 */ /* 0x000fc800078e4800 */
[----:B------:R-:W-:Y:S01]  /*1550*/  LOP3.LUT R0, R0, 0x7f800000, RZ, 0xfc, !PT ;  /* 0x7f80000000007812 */ /* 0x000fe200078efcff */
[----:B------:R-:W-:Y:S06]  /*1560*/  BRA `(.L_x_26) ;  /* 0x0000000000147947 */ /* 0x000fec0003800000 */
.L_x_20:
[----:B------:R-:W-:Y:S01]  /*1570*/  LOP3.LUT R0, R13, 0x80000000, R0, 0x48, !PT ;  /* 0x800000000d007812 */ /* 0x000fe200078e4800 */
[----:B------:R-:W-:Y:S06]  /*1580*/  BRA `(.L_x_26) ;  /* 0x00000000000c7947 */ /* 0x000fec0003800000 */
.L_x_19:
[----:B------:R-:W0:Y:S01]  /*1590*/  MUFU.RSQ R0, -QNAN ;  /* 0xffc0000000007908 */ /* 0x000e220000001400 */
[----:B------:R-:W-:Y:S05]  /*15a0*/  BRA `(.L_x_26) ;  /* 0x0000000000047947 */ /* 0x000fea0003800000 */
.L_x_18:
[----:B------:R-:W-:-:S07]  /*15b0*/  FADD.FTZ R0, R0, R3 ;  /* 0x0000000300007221 */ /* 0x000fce0000010000 */
.L_x_26:
[----:B------:R-:W-:Y:S05]  /*15c0*/  BSYNC.RECONVERGENT B1 ;  /* 0x0000000000017941 */ /* 0x000fea0003800200 */
.L_x_16:
[----:B------:R-:W-:-:S04]  /*15d0*/  HFMA2 R11, -RZ, RZ, 0, 0 ;  /* 0x00000000ff0b7431 */ /* 0x000fc800000001ff */
[----:B0-----:R-:W-:Y:S05]  /*15e0*/  RET.REL.NODEC R10 `(_Z5colorPhiiff) ;  /* 0xffffffe80a847950 */ /* 0x001fea0003c3ffff */
.L_x_27:
[----:B------:R-:W-:-:S00]  /*15f0*/  BRA `(.L_x_27) ;  /* 0xfffffffc00fc7947 */ /* 0x000fc0000383ffff */
[----:B------:R-:W-:-:S00]  /*1600*/  NOP ;  /* 0x0000000000007918 */ /* 0x000fc00000000000 */
[----:B------:R-:W-:-:S00]  /*1610*/  NOP ;  /* 0x0000000000007918 */ /* 0x000fc00000000000 */
[----:B------:R-:W-:-:S00]  /*1620*/  NOP ;  /* 0x0000000000007918 */ /* 0x000fc00000000000 */
[----:B------:R-:W-:-:S00]  /*1630*/  NOP ;  /* 0x0000000000007918 */ /* 0x000fc00000000000 */
[----:B------:R-:W-:-:S00]  /*1640*/  NOP ;  /* 0x0000000000007918 */ /* 0x000fc00000000000 */
[----:B------:R-:W-:-:S00]  /*1650*/  NOP ;  /* 0x0000000000007918 */ /* 0x000fc00000000000 */
[----:B------:R-:W-:-:S00]  /*1660*/  NOP ;  /* 0x0000000000007918 */ /* 0x000fc00000000000 */
[----:B------:R-:W-:-:S00]  /*1670*/  NOP ;  /* 0x0000000000007918 */ /* 0x000fc00000000000 */
.L_x_29:


//--------------------- .nv.shared.reserved.0     --------------------------
	.section	.nv.shared.reserved.0,"aw",@nobits
	.weak		__nv_reservedSMEM_offset_0_alias
	.size		__nv_reservedSMEM_offset_0_alias, 0, 64
	.other		__nv_reservedSMEM_offset_0_alias,@"STO_CUDA_RESERVED_SHARED STV_DEFAULT"
__nv_reservedSMEM_offset_0_alias:
	.zero		0
	.zero		64


//--------------------- .nv.constant0._Z5colorPhiiff --------------------------
	.section	.nv.constant0._Z5colorPhiiff,"a",@progbits
	.sectionflags	@""
	.align	4
.nv.constant0._Z5colorPhiiff:
	.zero		920


//--------------------- SYMBOLS --------------------------

	.type		.nv.reservedSmem.offset0,@object
	.size		.nv.reservedSmem.offset0,0x4
